//
// Generated by NVIDIA NVVM Compiler
//
// Compiler Build ID: CL-36424714
// Cuda compilation tools, release 13.0, V13.0.88
// Based on NVVM 20.0.0
//

.version 9.0
.target sm_100
.address_size 64

	// .globl	_Z5printPKcm
.extern .func  (.param .b32 func_retval0) vprintf
(
	.param .b64 vprintf_param_0,
	.param .b64 vprintf_param_1
)
;
.global .align 1 .b8 $str[3] = {37, 99};

.visible .entry _Z5printPKcm(
	.param .u64 .ptr .align 1 _Z5printPKcm_param_0,
	.param .u64 _Z5printPKcm_param_1
)
{
	.local .align 8 .b8 	__local_depot0[8];
	.reg .b64 	%SP;
	.reg .b64 	%SPL;
	.reg .pred 	%p<3>;
	.reg .b32 	%r<10>;
	.reg .b64 	%rd<15>;

	mov.u64 	%SPL, __local_depot0;
	cvta.local.u64 	%SP, %SPL;
	ld.param.u64 	%rd7, [_Z5printPKcm_param_0];
	ld.param.u64 	%rd8, [_Z5printPKcm_param_1];
	mov.u32 	%r1, %ntid.x;
	mov.u32 	%r2, %ctaid.x;
	mov.u32 	%r3, %tid.x;
	mad.lo.s32 	%r4, %r1, %r2, %r3;
	cvt.u64.u32 	%rd14, %r4;
	setp.le.u64 	%p1, %rd8, %rd14;
	@%p1 bra 	$L__BB0_3;
	mov.u32 	%r5, %nctaid.x;
	mul.lo.s32 	%r6, %r1, %r5;
	cvt.u64.u32 	%rd2, %r6;
	add.u64 	%rd9, %SP, 0;
	add.u64 	%rd3, %SPL, 0;
	cvta.to.global.u64 	%rd4, %rd7;
	mov.u64 	%rd11, $str;
$L__BB0_2:
	add.s64 	%rd10, %rd4, %rd14;
	ld.global.s8 	%r7, [%rd10];
	st.local.u32 	[%rd3], %r7;
	cvta.global.u64 	%rd12, %rd11;
	{ // callseq 0, 0
	.param .b64 param0;
	st.param.b64 	[param0], %rd12;
	.param .b64 param1;
	st.param.b64 	[param1], %rd9;
	.param .b32 retval0;
	call.uni (retval0), 
	vprintf, 
	(
	param0, 
	param1
	);
	ld.param.b32 	%r8, [retval0];
	} // callseq 0
	add.s64 	%rd14, %rd14, %rd2;
	setp.lt.u64 	%p2, %rd14, %rd8;
	@%p2 bra 	$L__BB0_2;
$L__BB0_3:
	ret;

}


// ===== COMPILED SASS (sm_100) =====

	.target	sm_100

	.elftype	@"ET_EXEC"


//--------------------- .note.nv.tkinfo           --------------------------
	.section	.note.nv.tkinfo,"",@"SHT_NOTE"
	.sectionflags	@"SHF_NOTE_NV_TKINFO"
	.tkinfo
        /*0018*/ 	.word	0x00000002
        /*0030*/ 	.string	""
        /*0030*/ 	.string	"ptxas"
        /*0030*/ 	.string	"Cuda compilation tools, release 13.0, V13.0.88"
        /*0030*/ 	.string	"Build cuda_13.0.r13.0/compiler.36424714_0"
        /*0030*/ 	.string	"-arch sm_100 -m 64 "



//--------------------- .note.nv.cuinfo           --------------------------
	.section	.note.nv.cuinfo,"",@"SHT_NOTE"
	.sectionflags	@"SHF_NOTE_NV_CUINFO"
        /*0018*/ 	.short	0x0002
        /*001a*/ 	.short	0x0064
        /*001c*/ 	.short	0x0082
	.zero		2


//--------------------- .nv.info                  --------------------------
	.section	.nv.info,"",@"SHT_CUDA_INFO"
	.align	4


	//----- nvinfo : EIATTR_REGCOUNT
	.align		4
        /*0000*/ 	.byte	0x04, 0x2f
        /*0002*/ 	.short	(.L_2 - .L_1)
	.align		4
.L_1:
        /*0004*/ 	.word	index@(_Z5printPKcm)
        /*0008*/ 	.word	0x00000018


	//----- nvinfo : EIATTR_FRAME_SIZE
	.align		4
.L_2:
        /*000c*/ 	.byte	0x04, 0x11
        /*000e*/ 	.short	(.L_4 - .L_3)
	.align		4
.L_3:
        /*0010*/ 	.word	index@(_Z5printPKcm)
        /*0014*/ 	.word	0x00000008


	//----- nvinfo : EIATTR_MIN_STACK_SIZE
	.align		4
.L_4:
        /*0018*/ 	.byte	0x04, 0x12
        /*001a*/ 	.short	(.L_6 - .L_5)
	.align		4
.L_5:
        /*001c*/ 	.word	index@(_Z5printPKcm)
        /*0020*/ 	.word	0x00000008
.L_6:


//--------------------- .nv.compat                --------------------------
	.section	.nv.compat,"",@"SHT_CUDA_COMPAT_INFO"
	.align	4
        /*0000*/ 	.byte	0x02, 0x09, 0x00, 0x00, 0x02, 0x02, 0x01, 0x00, 0x02, 0x05, 0x05, 0x00, 0x03, 0x07, 0x01, 0x01
        /*0010*/ 	.byte	0x02, 0x03, 0x00, 0x00, 0x02, 0x06, 0x01, 0x00, 0x04, 0x0b, 0x08, 0x00, 0x09, 0x00, 0x00, 0x00
        /*0020*/ 	.byte	0x00, 0x00, 0x00, 0x00


//--------------------- .nv.info._Z5printPKcm     --------------------------
	.section	.nv.info._Z5printPKcm,"",@"SHT_CUDA_INFO"
	.sectionflags	@""
	.align	4


	//----- nvinfo : EIATTR_CUDA_API_VERSION
	.align		4
        /*0000*/ 	.byte	0x04, 0x37
        /*0002*/ 	.short	(.L_8 - .L_7)
.L_7:
        /*0004*/ 	.word	0x00000082


	//----- nvinfo : EIATTR_KPARAM_INFO
	.align		4
.L_8:
        /*0008*/ 	.byte	0x04, 0x17
        /*000a*/ 	.short	(.L_10 - .L_9)
.L_9:
        /*000c*/ 	.word	0x00000000
        /*0010*/ 	.short	0x0001
        /*0012*/ 	.short	0x0008
        /*0014*/ 	.byte	0x00, 0xf0, 0x21, 0x00


	//----- nvinfo : EIATTR_KPARAM_INFO
	.align		4
.L_10:
        /*0018*/ 	.byte	0x04, 0x17
        /*001a*/ 	.short	(.L_12 - .L_11)
.L_11:
        /*001c*/ 	.word	0x00000000
        /*0020*/ 	.short	0x0000
        /*0022*/ 	.short	0x0000
        /*0024*/ 	.byte	0x00, 0xf5, 0x21, 0x00


	//----- nvinfo : EIATTR_SPARSE_MMA_MASK
	.align		4
.L_12:
        /*0028*/ 	.byte	0x03, 0x50
        /*002a*/ 	.short	0x0000


	//----- nvinfo : EIATTR_MAXREG_COUNT
	.align		4
        /*002c*/ 	.byte	0x03, 0x1b
        /*002e*/ 	.short	0x00ff


	//----- nvinfo : EIATTR_EXTERNS
	.align		4
        /*0030*/ 	.byte	0x04, 0x0f
        /*0032*/ 	.short	(.L_14 - .L_13)


	//   ....[0]....
	.align		4
.L_13:
        /*0034*/ 	.word	index@(vprintf)


	//----- nvinfo : EIATTR_MERCURY_ISA_VERSION
	.align		4
.L_14:
        /*0038*/ 	.byte	0x03, 0x5f
        /*003a*/ 	.short	0x0101


	//----- nvinfo : EIATTR_VRC_CTA_INIT_COUNT
	.align		4
        /*003c*/ 	.byte	0x02, 0x4a
	.zero		1
	.zero		1


	//----- nvinfo : EIATTR_SYSCALL_OFFSETS
	.align		4
        /*0040*/ 	.byte	0x04, 0x46
        /*0042*/ 	.short	(.L_16 - .L_15)


	//   ....[0]....
.L_15:
        /*0044*/ 	.word	0x00000240


	//----- nvinfo : EIATTR_EXIT_INSTR_OFFSETS
	.align		4
.L_16:
        /*0048*/ 	.byte	0x04, 0x1c
        /*004a*/ 	.short	(.L_18 - .L_17)


	//   ....[0]....
.L_17:
        /*004c*/ 	.word	0x000000d0


	//   ....[1]....
        /*0050*/ 	.word	0x00000270


	//----- nvinfo : EIATTR_CRS_STACK_SIZE
	.align		4
.L_18:
        /*0054*/ 	.byte	0x04, 0x1e
        /*0056*/ 	.short	(.L_20 - .L_19)
.L_19:
        /*0058*/ 	.word	0x00000000


	//----- nvinfo : EIATTR_CBANK_PARAM_SIZE
	.align		4
.L_20:
        /*005c*/ 	.byte	0x03, 0x19
        /*005e*/ 	.short	0x0010


	//----- nvinfo : EIATTR_PARAM_CBANK
	.align		4
        /*0060*/ 	.byte	0x04, 0x0a
        /*0062*/ 	.short	(.L_22 - .L_21)
	.align		4
.L_21:
        /*0064*/ 	.word	index@(.nv.constant0._Z5printPKcm)
        /*0068*/ 	.short	0x0380
        /*006a*/ 	.short	0x0010


	//----- nvinfo : EIATTR_SW_WAR
	.align		4
.L_22:
        /*006c*/ 	.byte	0x04, 0x36
        /*006e*/ 	.short	(.L_24 - .L_23)
.L_23:
        /*0070*/ 	.word	0x00000008
.L_24:


//--------------------- .nv.callgraph             --------------------------
	.section	.nv.callgraph,"",@"SHT_CUDA_CALLGRAPH"
	.align	4
	.sectionentsize	8
	.align		4
        /*0000*/ 	.word	0x00000000
	.align		4
        /*0004*/ 	.word	0xffffffff
	.align		4
        /*0008*/ 	.word	index@(_Z5printPKcm)
	.align		4
        /*000c*/ 	.word	index@(vprintf)
	.align		4
        /*0010*/ 	.word	0x00000000
	.align		4
        /*0014*/ 	.word	0xfffffffe
	.align		4
        /*0018*/ 	.word	0x00000000
	.align		4
        /*001c*/ 	.word	0xfffffffd
	.align		4
        /*0020*/ 	.word	0x00000000
	.align		4
        /*0024*/ 	.word	0xfffffffc


//--------------------- .nv.constant4             --------------------------
	.section	.nv.constant4,"a",@progbits
	.align	8
	.align		8
.nv.constant4:
        /*0000*/ 	.dword	vprintf
	.align		8
        /*0008*/ 	.dword	$str


//--------------------- .text._Z5printPKcm        --------------------------
	.section	.text._Z5printPKcm,"ax",@progbits
	.align	128
        .global         _Z5printPKcm
        .type           _Z5printPKcm,@function
        .size           _Z5printPKcm,(.L_x_3 - _Z5printPKcm)
        .other          _Z5printPKcm,@"STO_CUDA_ENTRY STV_DEFAULT"
_Z5printPKcm:
.text._Z5printPKcm:
[----:B------:R-:W0:Y:S01]  /*0000*/  LDC R1, c[0x0][0x37c] ;  /* 0x0000df00ff017b82 */ /* 0x000e220000000800 */
[----:B------:R-:W1:Y:S01]  /*0010*/  S2R R17, SR_CTAID.X ;  /* 0x0000000000117919 */ /* 0x000e620000002500 */
[----:B------:R-:W2:Y:S01]  /*0020*/  LDCU UR5, c[0x0][0x2fc] ;  /* 0x00005f80ff0577ac */ /* 0x000ea20008000800 */
[----:B0-----:R-:W-:Y:S01]  /*0030*/  VIADD R1, R1, 0xfffffff8 ;  /* 0xfffffff801017836 */ /* 0x001fe20000000000 */
[----:B------:R-:W1:Y:S01]  /*0040*/  S2R R0, SR_TID.X ;  /* 0x0000000000007919 */ /* 0x000e620000002100 */
[----:B------:R-:W1:Y:S01]  /*0050*/  LDCU UR38, c[0x0][0x360] ;  /* 0x00006c00ff2677ac */ /* 0x000e620008000800 */
[----:B------:R-:W0:Y:S01]  /*0060*/  LDCU.64 UR6, c[0x0][0x388] ;  /* 0x00007100ff0677ac */ /* 0x000e220008000a00 */
[----:B------:R-:W3:Y:S02]  /*0070*/  LDCU UR4, c[0x0][0x2f8] ;  /* 0x00005f00ff0477ac */ /* 0x000ee40008000800 */
[----:B---3--:R-:W-:Y:S01]  /*0080*/  IADD3 R16, P1, PT, R1, UR4, RZ ;  /* 0x0000000401107c10 */ /* 0x008fe2000ff3e0ff */
[----:B-1----:R-:W-:-:S04]  /*0090*/  IMAD R17, R17, UR38, R0 ;  /* 0x0000002611117c24 */ /* 0x002fc8000f8e0200 */
[----:B--2---:R-:W-:Y:S01]  /*00a0*/  IMAD.X R2, RZ, RZ, UR5, P1 ;  /* 0x00000005ff027e24 */ /* 0x004fe200088e06ff */
[----:B0-----:R-:W-:-:S04]  /*00b0*/  ISETP.GE.U32.AND P0, PT, R17, UR6, PT ;  /* 0x0000000611007c0c */ /* 0x001fc8000bf06070 */
[----:B------:R-:W-:-:S13]  /*00c0*/  ISETP.GE.U32.AND.EX P0, PT, RZ, UR7, PT, P0 ;  /* 0x00000007ff007c0c */ /* 0x000fda000bf06100 */
[----:B------:R-:W-:Y:S05]  /*00d0*/  @P0 EXIT ;  /* 0x000000000000094d */ /* 0x000fea0003800000 */
[----:B------:R-:W0:Y:S01]  /*00e0*/  LDCU UR4, c[0x0][0x370] ;  /* 0x00006e00ff0477ac */ /* 0x000e220008000800 */
[----:B------:R-:W-:Y:S01]  /*00f0*/  IMAD.MOV.U32 R18, RZ, RZ, RZ ;  /* 0x000000ffff127224 */ /* 0x000fe200078e00ff */
[----:B------:R-:W1:Y:S01]  /*0100*/  LDCU.64 UR36, c[0x0][0x358] ;  /* 0x00006b00ff2477ac */ /* 0x000e620008000a00 */
[----:B------:R-:W2:Y:S01]  /*0110*/  LDCU.128 UR40, c[0x0][0x380] ;  /* 0x00007000ff2877ac */ /* 0x000ea20008000c00 */
[----:B0-----:R-:W-:-:S12]  /*0120*/  UIMAD UR38, UR38, UR4, URZ ;  /* 0x00000004262672a4 */ /* 0x001fd8000f8e02ff */
.L_x_1:
[----:B--2---:R-:W-:Y:S01]  /*0130*/  IADD3 R6, P0, PT, R17, UR40, RZ ;  /* 0x0000002811067c10 */ /* 0x004fe2000ff1e0ff */
[----:B------:R-:W0:Y:S03]  /*0140*/  LDCU.64 UR4, c[0x4][0x8] ;  /* 0x01000100ff0477ac */ /* 0x000e260008000a00 */
[----:B------:R-:W-:-:S05]  /*0150*/  IADD3.X R7, PT, PT, R18, UR41, RZ, P0, !PT ;  /* 0x0000002912077c10 */ /* 0x000fca00087fe4ff */
[----:B-1----:R1:W2:Y:S01]  /*0160*/  LDG.E.S8 R0, desc[UR36][R6.64] ;  /* 0x0000002406007981 */ /* 0x0022a2000c1e1300 */
[----:B------:R-:W-:Y:S02]  /*0170*/  MOV R3, 0x0 ;  /* 0x0000000000037802 */ /* 0x000fe40000000f00 */
[----:B------:R-:W-:Y:S02]  /*0180*/  IADD3 R17, P1, PT, R17, UR38, RZ ;  /* 0x0000002611117c10 */ /* 0x000fe4000ff3e0ff */
[----:B------:R3:W4:Y:S02]  /*0190*/  LDC.64 R8, c[0x4][R3] ;  /* 0x0100000003087b82 */ /* 0x0007240000000a00 */
[----:B------:R-:W-:Y:S01]  /*01a0*/  ISETP.GE.U32.AND P0, PT, R17, UR42, PT ;  /* 0x0000002a11007c0c */ /* 0x000fe2000bf06070 */
[----:B------:R-:W-:Y:S02]  /*01b0*/  IMAD.X R18, RZ, RZ, R18, P1 ;  /* 0x000000ffff127224 */ /* 0x000fe400008e0612 */
[----:B0-----:R-:W-:-:S02]  /*01c0*/  IMAD.U32 R4, RZ, RZ, UR4 ;  /* 0x00000004ff047e24 */ /* 0x001fc4000f8e00ff */
[----:B------:R-:W-:Y:S01]  /*01d0*/  IMAD.U32 R5, RZ, RZ, UR5 ;  /* 0x00000005ff057e24 */ /* 0x000fe2000f8e00ff */
[----:B------:R-:W-:Y:S01]  /*01e0*/  ISETP.GE.U32.AND.EX P0, PT, R18, UR43, PT, P0 ;  /* 0x0000002b12007c0c */ /* 0x000fe2000bf06100 */
[----:B-1----:R-:W-:Y:S02]  /*01f0*/  IMAD.MOV.U32 R6, RZ, RZ, R16 ;  /* 0x000000ffff067224 */ /* 0x002fe400078e0010 */
[----:B------:R-:W-:Y:S01]  /*0200*/  IMAD.MOV.U32 R7, RZ, RZ, R2 ;  /* 0x000000ffff077224 */ /* 0x000fe200078e0002 */
[----:B------:R-:W-:Y:S01]  /*0210*/  P2R R19, PR, RZ, 0x1 ;  /* 0x00000001ff137803 */ /* 0x000fe20000000000 */
[----:B--2-4-:R3:W-:Y:S08]  /*0220*/  STL [R1], R0 ;  /* 0x0000000001007387 */ /* 0x0147f00000100800 */
[----:B------:R-:W-:-:S07]  /*0230*/  LEPC R20, `(.L_x_0) ;  /* 0x000000001014794e */ /* 0x000fce0000000000 */
[----:B---3--:R-:W-:Y:S05]  /*0240*/  CALL.ABS.NOINC R8 ;  /* 0x0000000008007343 */ /* 0x008fea0003c00000 */
.L_x_0:
[----:B------:R-:W-:-:S13]  /*0250*/  ISETP.NE.AND P6, PT, R19, RZ, PT ;  /* 0x000000ff1300720c */ /* 0x000fda0003fc5270 */
[----:B------:R-:W-:Y:S05]  /*0260*/  @!P6 BRA `(.L_x_1) ;  /* 0xfffffffc00b0e947 */ /* 0x000fea000383ffff */
[----:B------:R-:W-:Y:S05]  /*0270*/  EXIT ;  /* 0x000000000000794d */ /* 0x000fea0003800000 */
.L_x_2:
[----:B------:R-:W-:-:S00]  /*0280*/  BRA `(.L_x_2) ;  /* 0xfffffffc00fc7947 */ /* 0x000fc0000383ffff */
[----:B------:R-:W-:-:S00]  /*0290*/  NOP ;  /* 0x0000000000007918 */ /* 0x000fc00000000000 */
        /* <DEDUP_REMOVED lines=14> */
.L_x_3:


//--------------------- .nv.global.init           --------------------------
	.section	.nv.global.init,"aw",@progbits
.nv.global.init:
	.type		$str,@object
	.size		$str,(.L_0 - $str)
$str:
        /*0000*/ 	.byte	0x25, 0x63, 0x00
.L_0:


//--------------------- .nv.shared.reserved.0     --------------------------
	.section	.nv.shared.reserved.0,"aw",@nobits
	.weak		__nv_reservedSMEM_offset_0_alias
	.size		__nv_reservedSMEM_offset_0_alias, 0, 64
	.other		__nv_reservedSMEM_offset_0_alias,@"STO_CUDA_RESERVED_SHARED STV_DEFAULT"
__nv_reservedSMEM_offset_0_alias:
	.zero		0
	.zero		64


//--------------------- .nv.constant0._Z5printPKcm --------------------------
	.section	.nv.constant0._Z5printPKcm,"a",@progbits
	.sectionflags	@""
	.align	4
.nv.constant0._Z5printPKcm:
	.zero		912


//--------------------- SYMBOLS --------------------------

	.type		.nv.reservedSmem.offset0,@object
	.size		.nv.reservedSmem.offset0,0x4
	.type		vprintf,@function
